	.headerflags	@"EF_CUDA_TEXMODE_UNIFIED EF_CUDA_64BIT_ADDRESS EF_CUDA_ACCELERATORS EF_CUDA_SM90 EF_CUDA_VIRTUAL_SM(EF_CUDA_SM90)"
	.elftype	@"ET_EXEC"


//--------------------- .nv.info                  --------------------------
	.section	.nv.info,"",@"SHT_CUDA_INFO"
	.align	4


	//----- nvinfo : EIATTR_REGCOUNT
	.align		4
        /*0000*/ 	.byte	0x04, 0x2f
        /*0002*/ 	.short	(.L_3 - .L_2)
	.align		4
.L_2:
        /*0004*/ 	.word	index@(triton_poi_fused__native_batch_norm_legit_no_training_relu_22)
        /*0008*/ 	.word	0x00000010


	//----- nvinfo : EIATTR_MIN_STACK_SIZE
	.align		4
.L_3:
        /*000c*/ 	.byte	0x04, 0x12
        /*000e*/ 	.short	(.L_5 - .L_4)
	.align		4
.L_4:
        /*0010*/ 	.word	index@(triton_poi_fused__native_batch_norm_legit_no_training_relu_22)
        /*0014*/ 	.word	0x00000000


	//----- nvinfo : EIATTR_FRAME_SIZE
	.align		4
.L_5:
        /*0018*/ 	.byte	0x04, 0x11
        /*001a*/ 	.short	(.L_7 - .L_6)
	.align		4
.L_6:
        /*001c*/ 	.word	index@(triton_poi_fused__native_batch_norm_legit_no_training_relu_22)
        /*0020*/ 	.word	0x00000000


	//----- nvinfo : EIATTR_MIN_STACK_SIZE
	.align		4
.L_7:
        /*0024*/ 	.byte	0x04, 0x12
        /*0026*/ 	.short	(.L_9 - .L_8)
	.align		4
.L_8:
        /*0028*/ 	.word	index@(triton_poi_fused__native_batch_norm_legit_no_training_relu_22)
        /*002c*/ 	.word	0x00000000
.L_9:


//--------------------- .nv.info.triton_poi_fused__native_batch_norm_legit_no_training_relu_22 --------------------------
	.section	.nv.info.triton_poi_fused__native_batch_norm_legit_no_training_relu_22,"",@"SHT_CUDA_INFO"
	.sectionflags	@""
	.align	4


	//----- nvinfo : EIATTR_CUDA_API_VERSION
	.align		4
        /*0000*/ 	.byte	0x04, 0x37
        /*0002*/ 	.short	(.L_11 - .L_10)
.L_10:
        /*0004*/ 	.word	0x0000007c


	//----- nvinfo : EIATTR_KPARAM_INFO
	.align		4
.L_11:
        /*0008*/ 	.byte	0x04, 0x17
        /*000a*/ 	.short	(.L_13 - .L_12)
.L_12:
        /*000c*/ 	.word	0x00000000
        /*0010*/ 	.short	0x0006
        /*0012*/ 	.short	0x0030
        /*0014*/ 	.byte	0x00, 0xf0, 0x11, 0x00


	//----- nvinfo : EIATTR_KPARAM_INFO
	.align		4
.L_13:
        /*0018*/ 	.byte	0x04, 0x17
        /*001a*/ 	.short	(.L_15 - .L_14)
.L_14:
        /*001c*/ 	.word	0x00000000
        /*0020*/ 	.short	0x0005
        /*0022*/ 	.short	0x0028
        /*0024*/ 	.byte	0x00, 0xf4, 0x21, 0x00


	//----- nvinfo : EIATTR_KPARAM_INFO
	.align		4
.L_15:
        /*0028*/ 	.byte	0x04, 0x17
        /*002a*/ 	.short	(.L_17 - .L_16)
.L_16:
        /*002c*/ 	.word	0x00000000
        /*0030*/ 	.short	0x0004
        /*0032*/ 	.short	0x0020
        /*0034*/ 	.byte	0x00, 0xf4, 0x21, 0x00


	//----- nvinfo : EIATTR_KPARAM_INFO
	.align		4
.L_17:
        /*0038*/ 	.byte	0x04, 0x17
        /*003a*/ 	.short	(.L_19 - .L_18)
.L_18:
        /*003c*/ 	.word	0x00000000
        /*0040*/ 	.short	0x0003
        /*0042*/ 	.short	0x0018
        /*0044*/ 	.byte	0x00, 0xf4, 0x21, 0x00


	//----- nvinfo : EIATTR_KPARAM_INFO
	.align		4
.L_19:
        /*0048*/ 	.byte	0x04, 0x17
        /*004a*/ 	.short	(.L_21 - .L_20)
.L_20:
        /*004c*/ 	.word	0x00000000
        /*0050*/ 	.short	0x0002
        /*0052*/ 	.short	0x0010
        /*0054*/ 	.byte	0x00, 0xf4, 0x21, 0x00


	//----- nvinfo : EIATTR_KPARAM_INFO
	.align		4
.L_21:
        /*0058*/ 	.byte	0x04, 0x17
        /*005a*/ 	.short	(.L_23 - .L_22)
.L_22:
        /*005c*/ 	.word	0x00000000
        /*0060*/ 	.short	0x0001
        /*0062*/ 	.short	0x0008
        /*0064*/ 	.byte	0x00, 0xf4, 0x21, 0x00


	//----- nvinfo : EIATTR_KPARAM_INFO
	.align		4
.L_23:
        /*0068*/ 	.byte	0x04, 0x17
        /*006a*/ 	.short	(.L_25 - .L_24)
.L_24:
        /*006c*/ 	.word	0x00000000
        /*0070*/ 	.short	0x0000
        /*0072*/ 	.short	0x0000
        /*0074*/ 	.byte	0x00, 0xf4, 0x21, 0x00


	//----- nvinfo : EIATTR_SPARSE_MMA_MASK
	.align		4
.L_25:
        /*0078*/ 	.byte	0x03, 0x50
        /*007a*/ 	.short	0x0000


	//----- nvinfo : EIATTR_MAXREG_COUNT
	.align		4
        /*007c*/ 	.byte	0x03, 0x1b
        /*007e*/ 	.short	0x00ff


	//----- nvinfo : EIATTR_EXIT_INSTR_OFFSETS
	.align		4
        /*0080*/ 	.byte	0x04, 0x1c
        /*0082*/ 	.short	(.L_27 - .L_26)


	//   ....[0]....
.L_26:
        /*0084*/ 	.word	0x00000300


	//----- nvinfo : EIATTR_REQNTID
	.align		4
.L_27:
        /*0088*/ 	.byte	0x04, 0x10
        /*008a*/ 	.short	(.L_29 - .L_28)
.L_28:
        /*008c*/ 	.word	0x00000080
        /*0090*/ 	.word	0x00000001
        /*0094*/ 	.word	0x00000001


	//----- nvinfo : EIATTR_CBANK_PARAM_SIZE
	.align		4
.L_29:
        /*0098*/ 	.byte	0x03, 0x19
        /*009a*/ 	.short	0x0034


	//----- nvinfo : EIATTR_PARAM_CBANK
	.align		4
        /*009c*/ 	.byte	0x04, 0x0a
        /*009e*/ 	.short	(.L_31 - .L_30)
	.align		4
.L_30:
        /*00a0*/ 	.word	index@(.nv.constant0.triton_poi_fused__native_batch_norm_legit_no_training_relu_22)
        /*00a4*/ 	.short	0x0210
        /*00a6*/ 	.short	0x0034


	//----- nvinfo : EIATTR_SW_WAR
	.align		4
.L_31:
        /*00a8*/ 	.byte	0x04, 0x36
        /*00aa*/ 	.short	(.L_33 - .L_32)
.L_32:
        /*00ac*/ 	.word	0x00000008
.L_33:


//--------------------- .nv.callgraph             --------------------------
	.section	.nv.callgraph,"",@"SHT_CUDA_CALLGRAPH"
	.align	4
	.sectionentsize	8
	.align		4
        /*0000*/ 	.word	0x00000000
	.align		4
        /*0004*/ 	.word	0xffffffff
	.align		4
        /*0008*/ 	.word	0x00000000
	.align		4
        /*000c*/ 	.word	0xfffffffe
	.align		4
        /*0010*/ 	.word	0x00000000
	.align		4
        /*0014*/ 	.word	0xfffffffd
	.align		4
        /*0018*/ 	.word	0x00000000
	.align		4
        /*001c*/ 	.word	0xfffffffc


//--------------------- .nv.constant4             --------------------------
	.section	.nv.constant4,"a",@progbits
	.align	8
	.align		8
.nv.constant4:
        /*0000*/ 	.dword	_$_str
	.align		8
        /*0008*/ 	.dword	_$_str_$_2


//--------------------- .text.triton_poi_fused__native_batch_norm_legit_no_training_relu_22 --------------------------
	.section	.text.triton_poi_fused__native_batch_norm_legit_no_training_relu_22,"ax",@progbits
	.align	128
        .global         triton_poi_fused__native_batch_norm_legit_no_training_relu_22
        .type           triton_poi_fused__native_batch_norm_legit_no_training_relu_22,@function
        .size           triton_poi_fused__native_batch_norm_legit_no_training_relu_22,(.L_x_1 - triton_poi_fused__native_batch_norm_legit_no_training_relu_22)
        .other          triton_poi_fused__native_batch_norm_legit_no_training_relu_22,@"STO_CUDA_ENTRY STV_DEFAULT"
triton_poi_fused__native_batch_norm_legit_no_training_relu_22:
.text.triton_poi_fused__native_batch_norm_legit_no_training_relu_22:
[----:B------:R-:W-:Y:S01]  /*0000*/  LDC R1, c[0x0][0x28] ;  /* 0x00000a00ff017b82 */ /* 0x000fe20000000800 */
[----:B------:R-:W1:Y:S07]  /*0010*/  S2R R0, SR_TID.X ;  /* 0x0000000000007919 */ /* 0x000e6e0000002100 */
[----:B------:R-:W2:Y:S01]  /*0020*/  LDC.64 R6, c[0x0][0x220] ;  /* 0x00008800ff067b82 */ /* 0x000ea20000000a00 */
[----:B------:R-:W-:Y:S01]  /*0030*/  ULDC.64 UR4, c[0x0][0x208] ;  /* 0x0000820000047ab9 */ /* 0x000fe20000000a00 */
[----:B------:R-:W3:Y:S06]  /*0040*/  S2R R3, SR_CTAID.X ;  /* 0x0000000000037919 */ /* 0x000eec0000002500 */
[----:B------:R-:W4:Y:S08]  /*0050*/  LDC.64 R8, c[0x0][0x228] ;  /* 0x00008a00ff087b82 */ /* 0x000f300000000a00 */
[----:B------:R-:W5:Y:S01]  /*0060*/  LDC.64 R10, c[0x0][0x230] ;  /* 0x00008c00ff0a7b82 */ /* 0x000f620000000a00 */
[----:B-1----:R-:W-:-:S02]  /*0070*/  LOP3.LUT R0, R0, 0x7f, RZ, 0xc0, !PT ;  /* 0x0000007f00007812 */ /* 0x002fc400078ec0ff */
[----:B---3--:R-:W-:Y:S02]  /*0080*/  SHF.R.S32.HI R2, RZ, 0x18, R3 ;  /* 0x00000018ff027819 */ /* 0x008fe40000011403 */
[----:B------:R-:W-:Y:S02]  /*0090*/  LEA R0, R3, R0, 0x7 ;  /* 0x0000000003007211 */ /* 0x000fe400078e38ff */
[----:B------:R-:W-:-:S04]  /*00a0*/  SGXT R3, R2, 0x1 ;  /* 0x000000010203781a */ /* 0x000fc80000000200 */
[----:B------:R-:W-:-:S04]  /*00b0*/  LEA.HI R3, R3, R0, RZ, 0x8 ;  /* 0x0000000003037211 */ /* 0x000fc800078f40ff */
[----:B------:R-:W-:-:S05]  /*00c0*/  SHF.R.S32.HI R3, RZ, 0x8, R3 ;  /* 0x00000008ff037819 */ /* 0x000fca0000011403 */
[----:B------:R-:W-:-:S05]  /*00d0*/  IMAD.HI R2, R3, 0x66666667, RZ ;  /* 0x6666666703027827 */ /* 0x000fca00078e02ff */
[----:B------:R-:W-:-:S04]  /*00e0*/  SHF.R.U32.HI R5, RZ, 0x1f, R2 ;  /* 0x0000001fff057819 */ /* 0x000fc80000011602 */
[----:B------:R-:W-:Y:S02]  /*00f0*/  LEA.HI.SX32 R2, R2, R5, 0x1d ;  /* 0x0000000502027211 */ /* 0x000fe400078feaff */
[----:B------:R-:W1:Y:S03]  /*0100*/  LDC.64 R4, c[0x0][0x218] ;  /* 0x00008600ff047b82 */ /* 0x000e660000000a00 */
[----:B------:R-:W-:-:S04]  /*0110*/  IMAD R13, R2, -0x14, R3 ;  /* 0xffffffec020d7824 */ /* 0x000fc800078e0203 */
[C---:B--2---:R-:W-:Y:S01]  /*0120*/  IMAD.WIDE R6, R13.reuse, 0x4, R6 ;  /* 0x000000040d067825 */ /* 0x044fe200078e0206 */
[----:B------:R-:W2:Y:S05]  /*0130*/  LDC.64 R2, c[0x0][0x210] ;  /* 0x00008400ff027b82 */ /* 0x000eaa0000000a00 */
[----:B------:R-:W3:Y:S01]  /*0140*/  LDG.E.EL R6, desc[UR4][R6.64] ;  /* 0x0000000406067981 */ /* 0x000ee2000c2e1900 */
[----:B----4-:R-:W-:-:S04]  /*0150*/  IMAD.WIDE R8, R13, 0x4, R8 ;  /* 0x000000040d087825 */ /* 0x010fc800078e0208 */
[C---:B-----5:R-:W-:Y:S02]  /*0160*/  IMAD.WIDE R10, R13.reuse, 0x4, R10 ;  /* 0x000000040d0a7825 */ /* 0x060fe400078e020a */
[----:B------:R-:W4:Y:S02]  /*0170*/  LDG.E.EL R8, desc[UR4][R8.64] ;  /* 0x0000000408087981 */ /* 0x000f24000c2e1900 */
[----:B-1----:R-:W-:Y:S02]  /*0180*/  IMAD.WIDE R4, R13, 0x4, R4 ;  /* 0x000000040d047825 */ /* 0x002fe400078e0204 */
[----:B------:R-:W4:Y:S04]  /*0190*/  LDG.E.EL R11, desc[UR4][R10.64] ;  /* 0x000000040a0b7981 */ /* 0x000f28000c2e1900 */
[----:B------:R1:W5:Y:S01]  /*01a0*/  LDG.E.EL R5, desc[UR4][R4.64] ;  /* 0x0000000404057981 */ /* 0x000362000c2e1900 */
[----:B--2---:R-:W-:-:S05]  /*01b0*/  IMAD.WIDE R2, R0, 0x4, R2 ;  /* 0x0000000400027825 */ /* 0x004fca00078e0202 */
[----:B------:R2:W5:Y:S01]  /*01c0*/  LDG.E R12, desc[UR4][R2.64] ;  /* 0x00000004020c7981 */ /* 0x000562000c1e1900 */
[----:B-1----:R-:W-:Y:S01]  /*01d0*/  HFMA2.MMA R4, -RZ, RZ, 1.625, 0 ;  /* 0x3e800000ff047435 */ /* 0x002fe200000001ff */
[----:B--2---:R-:W1:Y:S02]  /*01e0*/  LDC.64 R2, c[0x0][0x238] ;  /* 0x00008e00ff027b82 */ /* 0x004e640000000a00 */
[----:B-1----:R-:W-:-:S04]  /*01f0*/  IMAD.WIDE R2, R0, 0x4, R2 ;  /* 0x0000000400027825 */ /* 0x002fc800078e0202 */
[----:B---3--:R-:W-:-:S04]  /*0200*/  FADD R6, R6, 0.0010000000474974513054 ;  /* 0x3a83126f06067421 */ /* 0x008fc80000000000 */
[----:B------:R-:W1:Y:S02]  /*0210*/  MUFU.SQRT R7, R6 ;  /* 0x0000000600077308 */ /* 0x000e640000002000 */
[C---:B-1----:R-:W-:Y:S02]  /*0220*/  FSETP.GT.AND P0, PT, R7.reuse, 8.50705917302346158658e+37, PT ;  /* 0x7e8000000700780b */ /* 0x042fe40003f04000 */
[----:B------:R-:W-:-:S11]  /*0230*/  FSETP.GEU.AND P1, PT, R7, 1.175494350822287508e-38, PT ;  /* 0x008000000700780b */ /* 0x000fd60003f2e000 */
[----:B------:R-:W-:-:S04]  /*0240*/  @P0 FMUL R7, R7, 0.25 ;  /* 0x3e80000007070820 */ /* 0x000fc80000400000 */
[----:B------:R-:W-:-:S06]  /*0250*/  @!P1 FMUL R7, R7, 16777216 ;  /* 0x4b80000007079820 */ /* 0x000fcc0000400000 */
[----:B------:R-:W1:Y:S01]  /*0260*/  MUFU.RCP R7, R7 ;  /* 0x0000000700077308 */ /* 0x000e620000001000 */
[----:B------:R-:W-:Y:S01]  /*0270*/  FSEL R4, R4, 1, P0 ;  /* 0x3f80000004047808 */ /* 0x000fe20000000000 */
[----:B-----5:R-:W-:-:S04]  /*0280*/  FADD R5, R12, -R5 ;  /* 0x800000050c057221 */ /* 0x020fc80000000000 */
[----:B------:R-:W-:-:S04]  /*0290*/  @!P1 FMUL R4, R4, 16777216 ;  /* 0x4b80000004049820 */ /* 0x000fc80000400000 */
[----:B-1----:R-:W-:-:S04]  /*02a0*/  FMUL R4, R7, R4 ;  /* 0x0000000407047220 */ /* 0x002fc80000400000 */
[----:B------:R-:W-:-:S04]  /*02b0*/  FMUL R4, R5, R4 ;  /* 0x0000000405047220 */ /* 0x000fc80000400000 */
[----:B----4-:R-:W-:-:S05]  /*02c0*/  FFMA R4, R8, R4, R11 ;  /* 0x0000000408047223 */ /* 0x010fca000000000b */
[----:B------:R-:W-:-:S04]  /*02d0*/  FSETP.GEU.AND P0, PT, R4, RZ, PT ;  /* 0x000000ff0400720b */ /* 0x000fc80003f0e000 */
[----:B------:R-:W-:-:S05]  /*02e0*/  FSEL R5, R4, RZ, P0 ;  /* 0x000000ff04057208 */ /* 0x000fca0000000000 */
[----:B------:R-:W-:Y:S01]  /*02f0*/  STG.E desc[UR4][R2.64], R5 ;  /* 0x0000000502007986 */ /* 0x000fe2000c101904 */
[----:B------:R-:W-:Y:S05]  /*0300*/  EXIT ;  /* 0x000000000000794d */ /* 0x000fea0003800000 */
.L_x_0:
[----:B------:R-:W-:-:S00]  /*0310*/  BRA `(.L_x_0) ;  /* 0xfffffffc00fc7947 */ /* 0x000fc0000383ffff */
[----:B------:R-:W-:-:S00]  /*0320*/  NOP ;  /* 0x0000000000007918 */ /* 0x000fc00000000000 */
        /* <DEDUP_REMOVED lines=13> */
.L_x_1:


//--------------------- .nv.global.init           --------------------------
	.section	.nv.global.init,"aw",@progbits
.nv.global.init:
	.type		_$_str,@object
	.size		_$_str,(_$_str_$_2 - _$_str)
_$_str:
        /*0000*/ 	.byte	0x5f, 0x5f, 0x43, 0x55, 0x44, 0x41, 0x5f, 0x46, 0x54, 0x5a, 0x00
	.type		_$_str_$_2,@object
	.size		_$_str_$_2,(.L_1 - _$_str_$_2)
_$_str_$_2:
        /*000b*/ 	.byte	0x5f, 0x5f, 0x43, 0x55, 0x44, 0x41, 0x5f, 0x50, 0x52, 0x45, 0x43, 0x5f, 0x53, 0x51, 0x52, 0x54
        /*001b*/ 	.byte	0x00
.L_1:


//--------------------- .nv.constant0.triton_poi_fused__native_batch_norm_legit_no_training_relu_22 --------------------------
	.section	.nv.constant0.triton_poi_fused__native_batch_norm_legit_no_training_relu_22,"a",@progbits
	.sectionflags	@""
	.align	4
.nv.constant0.triton_poi_fused__native_batch_norm_legit_no_training_relu_22:
	.zero		580
